//
// Generated by NVIDIA NVVM Compiler
//
// Compiler Build ID: CL-36424714
// Cuda compilation tools, release 13.0, V13.0.88
// Based on NVVM 20.0.0
//

.version 9.0
.target sm_100
.address_size 64

	// .globl	_Z13row_filteringPdPKdiii

.visible .entry _Z13row_filteringPdPKdiii(
	.param .u64 .ptr .align 1 _Z13row_filteringPdPKdiii_param_0,
	.param .u64 .ptr .align 1 _Z13row_filteringPdPKdiii_param_1,
	.param .u32 _Z13row_filteringPdPKdiii_param_2,
	.param .u32 _Z13row_filteringPdPKdiii_param_3,
	.param .u32 _Z13row_filteringPdPKdiii_param_4
)
{
	.reg .pred 	%p<4>;
	.reg .b32 	%r<21>;
	.reg .b64 	%rd<10>;
	.reg .b64 	%fd<4>;

	ld.param.u64 	%rd1, [_Z13row_filteringPdPKdiii_param_0];
	ld.param.u64 	%rd2, [_Z13row_filteringPdPKdiii_param_1];
	ld.param.u32 	%r3, [_Z13row_filteringPdPKdiii_param_2];
	ld.param.u32 	%r4, [_Z13row_filteringPdPKdiii_param_3];
	ld.param.u32 	%r5, [_Z13row_filteringPdPKdiii_param_4];
	mov.u32 	%r6, %ctaid.y;
	mov.u32 	%r7, %ntid.y;
	mov.u32 	%r8, %tid.y;
	mad.lo.s32 	%r9, %r6, %r7, %r8;
	mov.u32 	%r10, %ctaid.x;
	mov.u32 	%r11, %ntid.x;
	mov.u32 	%r12, %tid.x;
	mad.lo.s32 	%r2, %r10, %r11, %r12;
	setp.ge.s32 	%p1, %r2, %r3;
	mul.lo.s32 	%r13, %r5, %r4;
	setp.ge.s32 	%p2, %r9, %r13;
	or.pred  	%p3, %p1, %p2;
	@%p3 bra 	$L__BB0_2;
	cvta.to.global.u64 	%rd3, %rd2;
	cvta.to.global.u64 	%rd4, %rd1;
	add.s32 	%r15, %r2, 1;
	add.s32 	%r16, %r3, -1;
	min.s32 	%r17, %r15, %r16;
	mul.lo.s32 	%r18, %r3, %r9;
	add.s32 	%r19, %r17, %r18;
	mul.wide.s32 	%rd5, %r19, 8;
	add.s64 	%rd6, %rd3, %rd5;
	ld.global.f64 	%fd1, [%rd6];
	add.s32 	%r20, %r18, %r2;
	mul.wide.s32 	%rd7, %r20, 8;
	add.s64 	%rd8, %rd3, %rd7;
	ld.global.f64 	%fd2, [%rd8];
	sub.f64 	%fd3, %fd1, %fd2;
	add.s64 	%rd9, %rd4, %rd7;
	st.global.f64 	[%rd9], %fd3;
$L__BB0_2:
	ret;

}


// ===== COMPILED SASS (sm_100) =====

	.target	sm_100

	.elftype	@"ET_EXEC"


//--------------------- .note.nv.tkinfo           --------------------------
	.section	.note.nv.tkinfo,"",@"SHT_NOTE"
	.sectionflags	@"SHF_NOTE_NV_TKINFO"
	.tkinfo
        /*0018*/ 	.word	0x00000002
        /*0030*/ 	.string	""
        /*0030*/ 	.string	"ptxas"
        /*0030*/ 	.string	"Cuda compilation tools, release 13.0, V13.0.88"
        /*0030*/ 	.string	"Build cuda_13.0.r13.0/compiler.36424714_0"
        /*0030*/ 	.string	"-arch sm_100 -m 64 "



//--------------------- .note.nv.cuinfo           --------------------------
	.section	.note.nv.cuinfo,"",@"SHT_NOTE"
	.sectionflags	@"SHF_NOTE_NV_CUINFO"
        /*0018*/ 	.short	0x0002
        /*001a*/ 	.short	0x0064
        /*001c*/ 	.short	0x0082
	.zero		2


//--------------------- .nv.info                  --------------------------
	.section	.nv.info,"",@"SHT_CUDA_INFO"
	.align	4


	//----- nvinfo : EIATTR_REGCOUNT
	.align		4
        /*0000*/ 	.byte	0x04, 0x2f
        /*0002*/ 	.short	(.L_1 - .L_0)
	.align		4
.L_0:
        /*0004*/ 	.word	index@(_Z13row_filteringPdPKdiii)
        /*0008*/ 	.word	0x0000000e


	//----- nvinfo : EIATTR_FRAME_SIZE
	.align		4
.L_1:
        /*000c*/ 	.byte	0x04, 0x11
        /*000e*/ 	.short	(.L_3 - .L_2)
	.align		4
.L_2:
        /*0010*/ 	.word	index@(_Z13row_filteringPdPKdiii)
        /*0014*/ 	.word	0x00000000


	//----- nvinfo : EIATTR_MIN_STACK_SIZE
	.align		4
.L_3:
        /*0018*/ 	.byte	0x04, 0x12
        /*001a*/ 	.short	(.L_5 - .L_4)
	.align		4
.L_4:
        /*001c*/ 	.word	index@(_Z13row_filteringPdPKdiii)
        /*0020*/ 	.word	0x00000000
.L_5:


//--------------------- .nv.compat                --------------------------
	.section	.nv.compat,"",@"SHT_CUDA_COMPAT_INFO"
	.align	4
        /*0000*/ 	.byte	0x02, 0x09, 0x00, 0x00, 0x02, 0x02, 0x01, 0x00, 0x02, 0x05, 0x05, 0x00, 0x03, 0x07, 0x01, 0x01
        /*0010*/ 	.byte	0x02, 0x03, 0x00, 0x00, 0x02, 0x06, 0x01, 0x00, 0x04, 0x0b, 0x08, 0x00, 0x01, 0x00, 0x00, 0x00
        /*0020*/ 	.byte	0x00, 0x00, 0x00, 0x00


//--------------------- .nv.info._Z13row_filteringPdPKdiii --------------------------
	.section	.nv.info._Z13row_filteringPdPKdiii,"",@"SHT_CUDA_INFO"
	.sectionflags	@""
	.align	4


	//----- nvinfo : EIATTR_CUDA_API_VERSION
	.align		4
        /*0000*/ 	.byte	0x04, 0x37
        /*0002*/ 	.short	(.L_7 - .L_6)
.L_6:
        /*0004*/ 	.word	0x00000082


	//----- nvinfo : EIATTR_KPARAM_INFO
	.align		4
.L_7:
        /*0008*/ 	.byte	0x04, 0x17
        /*000a*/ 	.short	(.L_9 - .L_8)
.L_8:
        /*000c*/ 	.word	0x00000000
        /*0010*/ 	.short	0x0004
        /*0012*/ 	.short	0x0018
        /*0014*/ 	.byte	0x00, 0xf0, 0x11, 0x00


	//----- nvinfo : EIATTR_KPARAM_INFO
	.align		4
.L_9:
        /*0018*/ 	.byte	0x04, 0x17
        /*001a*/ 	.short	(.L_11 - .L_10)
.L_10:
        /*001c*/ 	.word	0x00000000
        /*0020*/ 	.short	0x0003
        /*0022*/ 	.short	0x0014
        /*0024*/ 	.byte	0x00, 0xf0, 0x11, 0x00


	//----- nvinfo : EIATTR_KPARAM_INFO
	.align		4
.L_11:
        /*0028*/ 	.byte	0x04, 0x17
        /*002a*/ 	.short	(.L_13 - .L_12)
.L_12:
        /*002c*/ 	.word	0x00000000
        /*0030*/ 	.short	0x0002
        /*0032*/ 	.short	0x0010
        /*0034*/ 	.byte	0x00, 0xf0, 0x11, 0x00


	//----- nvinfo : EIATTR_KPARAM_INFO
	.align		4
.L_13:
        /*0038*/ 	.byte	0x04, 0x17
        /*003a*/ 	.short	(.L_15 - .L_14)
.L_14:
        /*003c*/ 	.word	0x00000000
        /*0040*/ 	.short	0x0001
        /*0042*/ 	.short	0x0008
        /*0044*/ 	.byte	0x00, 0xf5, 0x21, 0x00


	//----- nvinfo : EIATTR_KPARAM_INFO
	.align		4
.L_15:
        /*0048*/ 	.byte	0x04, 0x17
        /*004a*/ 	.short	(.L_17 - .L_16)
.L_16:
        /*004c*/ 	.word	0x00000000
        /*0050*/ 	.short	0x0000
        /*0052*/ 	.short	0x0000
        /*0054*/ 	.byte	0x00, 0xf5, 0x21, 0x00


	//----- nvinfo : EIATTR_SPARSE_MMA_MASK
	.align		4
.L_17:
        /*0058*/ 	.byte	0x03, 0x50
        /*005a*/ 	.short	0x0000


	//----- nvinfo : EIATTR_MAXREG_COUNT
	.align		4
        /*005c*/ 	.byte	0x03, 0x1b
        /*005e*/ 	.short	0x00ff


	//----- nvinfo : EIATTR_MERCURY_ISA_VERSION
	.align		4
        /*0060*/ 	.byte	0x03, 0x5f
        /*0062*/ 	.short	0x0101


	//----- nvinfo : EIATTR_VRC_CTA_INIT_COUNT
	.align		4
        /*0064*/ 	.byte	0x02, 0x4a
	.zero		1
	.zero		1


	//----- nvinfo : EIATTR_EXIT_INSTR_OFFSETS
	.align		4
        /*0068*/ 	.byte	0x04, 0x1c
        /*006a*/ 	.short	(.L_19 - .L_18)


	//   ....[0]....
.L_18:
        /*006c*/ 	.word	0x000000e0


	//   ....[1]....
        /*0070*/ 	.word	0x000001d0


	//----- nvinfo : EIATTR_CBANK_PARAM_SIZE
	.align		4
.L_19:
        /*0074*/ 	.byte	0x03, 0x19
        /*0076*/ 	.short	0x001c


	//----- nvinfo : EIATTR_PARAM_CBANK
	.align		4
        /*0078*/ 	.byte	0x04, 0x0a
        /*007a*/ 	.short	(.L_21 - .L_20)
	.align		4
.L_20:
        /*007c*/ 	.word	index@(.nv.constant0._Z13row_filteringPdPKdiii)
        /*0080*/ 	.short	0x0380
        /*0082*/ 	.short	0x001c


	//----- nvinfo : EIATTR_SW_WAR
	.align		4
.L_21:
        /*0084*/ 	.byte	0x04, 0x36
        /*0086*/ 	.short	(.L_23 - .L_22)
.L_22:
        /*0088*/ 	.word	0x00000008
.L_23:


//--------------------- .nv.callgraph             --------------------------
	.section	.nv.callgraph,"",@"SHT_CUDA_CALLGRAPH"
	.align	4
	.sectionentsize	8
	.align		4
        /*0000*/ 	.word	0x00000000
	.align		4
        /*0004*/ 	.word	0xffffffff
	.align		4
        /*0008*/ 	.word	0x00000000
	.align		4
        /*000c*/ 	.word	0xfffffffe
	.align		4
        /*0010*/ 	.word	0x00000000
	.align		4
        /*0014*/ 	.word	0xfffffffd
	.align		4
        /*0018*/ 	.word	0x00000000
	.align		4
        /*001c*/ 	.word	0xfffffffc


//--------------------- .text._Z13row_filteringPdPKdiii --------------------------
	.section	.text._Z13row_filteringPdPKdiii,"ax",@progbits
	.align	128
        .global         _Z13row_filteringPdPKdiii
        .type           _Z13row_filteringPdPKdiii,@function
        .size           _Z13row_filteringPdPKdiii,(.L_x_1 - _Z13row_filteringPdPKdiii)
        .other          _Z13row_filteringPdPKdiii,@"STO_CUDA_ENTRY STV_DEFAULT"
_Z13row_filteringPdPKdiii:
.text._Z13row_filteringPdPKdiii:
[----:B------:R-:W-:Y:S01]  /*0000*/  LDC R1, c[0x0][0x37c] ;  /* 0x0000df00ff017b82 */ /* 0x000fe20000000800 */
[----:B------:R-:W0:Y:S07]  /*0010*/  S2R R0, SR_TID.Y ;  /* 0x0000000000007919 */ /* 0x000e2e0000002200 */
[----:B------:R-:W0:Y:S01]  /*0020*/  S2UR UR4, SR_CTAID.Y ;  /* 0x00000000000479c3 */ /* 0x000e220000002600 */
[----:B------:R-:W1:Y:S01]  /*0030*/  LDCU UR6, c[0x0][0x398] ;  /* 0x00007300ff0677ac */ /* 0x000e620008000800 */
[----:B------:R-:W2:Y:S06]  /*0040*/  S2R R2, SR_TID.X ;  /* 0x0000000000027919 */ /* 0x000eac0000002100 */
[----:B------:R-:W0:Y:S08]  /*0050*/  LDC R5, c[0x0][0x364] ;  /* 0x0000d900ff057b82 */ /* 0x000e300000000800 */
[----:B------:R-:W1:Y:S08]  /*0060*/  LDC.64 R8, c[0x0][0x390] ;  /* 0x0000e400ff087b82 */ /* 0x000e700000000a00 */
[----:B------:R-:W2:Y:S08]  /*0070*/  S2UR UR5, SR_CTAID.X ;  /* 0x00000000000579c3 */ /* 0x000eb00000002500 */
[----:B------:R-:W2:Y:S01]  /*0080*/  LDC R7, c[0x0][0x360] ;  /* 0x0000d800ff077b82 */ /* 0x000ea20000000800 */
[----:B0-----:R-:W-:-:S02]  /*0090*/  IMAD R5, R5, UR4, R0 ;  /* 0x0000000405057c24 */ /* 0x001fc4000f8e0200 */
[----:B-1----:R-:W-:-:S05]  /*00a0*/  IMAD R0, R9, UR6, RZ ;  /* 0x0000000609007c24 */ /* 0x002fca000f8e02ff */
[----:B------:R-:W-:Y:S01]  /*00b0*/  ISETP.GE.AND P0, PT, R5, R0, PT ;  /* 0x000000000500720c */ /* 0x000fe20003f06270 */
[----:B--2---:R-:W-:-:S05]  /*00c0*/  IMAD R7, R7, UR5, R2 ;  /* 0x0000000507077c24 */ /* 0x004fca000f8e0202 */
[----:B------:R-:W-:-:S13]  /*00d0*/  ISETP.GE.OR P0, PT, R7, R8, P0 ;  /* 0x000000080700720c */ /* 0x000fda0000706670 */
[----:B------:R-:W-:Y:S05]  /*00e0*/  @P0 EXIT ;  /* 0x000000000000094d */ /* 0x000fea0003800000 */
[----:B------:R-:W0:Y:S01]  /*00f0*/  LDC.64 R2, c[0x0][0x388] ;  /* 0x0000e200ff027b82 */ /* 0x000e220000000a00 */
[----:B------:R-:W-:Y:S01]  /*0100*/  IADD3 R0, PT, PT, R8, -0x1, RZ ;  /* 0xffffffff08007810 */ /* 0x000fe20007ffe0ff */
[----:B------:R-:W1:Y:S01]  /*0110*/  LDCU.64 UR4, c[0x0][0x358] ;  /* 0x00006b00ff0477ac */ /* 0x000e620008000a00 */
[----:B------:R-:W-:Y:S02]  /*0120*/  IMAD R11, R5, R8, R7 ;  /* 0x00000008050b7224 */ /* 0x000fe400078e0207 */
[----:B------:R-:W-:-:S05]  /*0130*/  VIADDMNMX R0, R7, 0x1, R0, PT ;  /* 0x0000000107007846 */ /* 0x000fca0003800100 */
[----:B------:R-:W-:Y:S02]  /*0140*/  IMAD R7, R5, R8, R0 ;  /* 0x0000000805077224 */ /* 0x000fe400078e0200 */
[----:B------:R-:W2:Y:S01]  /*0150*/  LDC.64 R8, c[0x0][0x380] ;  /* 0x0000e000ff087b82 */ /* 0x000ea20000000a00 */
[----:B0-----:R-:W-:-:S04]  /*0160*/  IMAD.WIDE R4, R11, 0x8, R2 ;  /* 0x000000080b047825 */ /* 0x001fc800078e0202 */
[----:B------:R-:W-:Y:S02]  /*0170*/  IMAD.WIDE R2, R7, 0x8, R2 ;  /* 0x0000000807027825 */ /* 0x000fe400078e0202 */
[----:B-1----:R-:W3:Y:S04]  /*0180*/  LDG.E.64 R4, desc[UR4][R4.64] ;  /* 0x0000000404047981 */ /* 0x002ee8000c1e1b00 */
[----:B------:R-:W3:Y:S01]  /*0190*/  LDG.E.64 R2, desc[UR4][R2.64] ;  /* 0x0000000402027981 */ /* 0x000ee2000c1e1b00 */
[----:B--2---:R-:W-:Y:S01]  /*01a0*/  IMAD.WIDE R8, R11, 0x8, R8 ;  /* 0x000000080b087825 */ /* 0x004fe200078e0208 */
[----:B---3--:R-:W-:-:S07]  /*01b0*/  DADD R6, R2, -R4 ;  /* 0x0000000002067229 */ /* 0x008fce0000000804 */
[----:B------:R-:W-:Y:S01]  /*01c0*/  STG.E.64 desc[UR4][R8.64], R6 ;  /* 0x0000000608007986 */ /* 0x000fe2000c101b04 */
[----:B------:R-:W-:Y:S05]  /*01d0*/  EXIT ;  /* 0x000000000000794d */ /* 0x000fea0003800000 */
.L_x_0:
[----:B------:R-:W-:-:S00]  /*01e0*/  BRA `(.L_x_0) ;  /* 0xfffffffc00fc7947 */ /* 0x000fc0000383ffff */
[----:B------:R-:W-:-:S00]  /*01f0*/  NOP ;  /* 0x0000000000007918 */ /* 0x000fc00000000000 */
        /* <DEDUP_REMOVED lines=8> */
.L_x_1:


//--------------------- .nv.shared.reserved.0     --------------------------
	.section	.nv.shared.reserved.0,"aw",@nobits
	.weak		__nv_reservedSMEM_offset_0_alias
	.size		__nv_reservedSMEM_offset_0_alias, 0, 64
	.other		__nv_reservedSMEM_offset_0_alias,@"STO_CUDA_RESERVED_SHARED STV_DEFAULT"
__nv_reservedSMEM_offset_0_alias:
	.zero		0
	.zero		64


//--------------------- .nv.constant0._Z13row_filteringPdPKdiii --------------------------
	.section	.nv.constant0._Z13row_filteringPdPKdiii,"a",@progbits
	.sectionflags	@""
	.align	4
.nv.constant0._Z13row_filteringPdPKdiii:
	.zero		924


//--------------------- SYMBOLS --------------------------

	.type		.nv.reservedSmem.offset0,@object
	.size		.nv.reservedSmem.offset0,0x4
